//
// Generated by NVIDIA NVVM Compiler
//
// Compiler Build ID: CL-36424714
// Cuda compilation tools, release 13.0, V13.0.88
// Based on NVVM 20.0.0
//

.version 9.0
.target sm_100
.address_size 64

	// .globl	_Z18deviceReduceKernelPfS_i
// _ZZ14blockReduceSumfE6shared has been demoted

.visible .entry _Z18deviceReduceKernelPfS_i(
	.param .u64 .ptr .align 1 _Z18deviceReduceKernelPfS_i_param_0,
	.param .u64 .ptr .align 1 _Z18deviceReduceKernelPfS_i_param_1,
	.param .u32 _Z18deviceReduceKernelPfS_i_param_2
)
{
	.reg .pred 	%p<17>;
	.reg .b32 	%r<41>;
	.reg .b32 	%f<33>;
	.reg .b64 	%rd<9>;
	// demoted variable
	.shared .align 4 .b8 _ZZ14blockReduceSumfE6shared[128];
	ld.param.u64 	%rd2, [_Z18deviceReduceKernelPfS_i_param_0];
	ld.param.u64 	%rd3, [_Z18deviceReduceKernelPfS_i_param_1];
	ld.param.u32 	%r9, [_Z18deviceReduceKernelPfS_i_param_2];
	mov.u32 	%r1, %ctaid.x;
	mov.u32 	%r2, %ntid.x;
	mov.u32 	%r3, %tid.x;
	mad.lo.s32 	%r40, %r1, %r2, %r3;
	setp.ge.s32 	%p1, %r40, %r9;
	mov.f32 	%f31, 0f00000000;
	@%p1 bra 	$L__BB0_3;
	mov.u32 	%r10, %nctaid.x;
	mul.lo.s32 	%r5, %r2, %r10;
	cvta.to.global.u64 	%rd1, %rd2;
	mov.f32 	%f31, 0f00000000;
$L__BB0_2:
	mul.wide.s32 	%rd4, %r40, 4;
	add.s64 	%rd5, %rd1, %rd4;
	ld.global.f32 	%f10, [%rd5];
	add.f32 	%f31, %f31, %f10;
	add.s32 	%r40, %r40, %r5;
	setp.lt.s32 	%p2, %r40, %r9;
	@%p2 bra 	$L__BB0_2;
$L__BB0_3:
	and.b32  	%r8, %r3, 31;
	// begin inline asm
	activemask.b32 %r11;
	// end inline asm
	mov.b32 	%r12, %f31;
	shfl.sync.down.b32	%r13|%p3, %r12, 16, 31, %r11;
	mov.b32 	%f11, %r13;
	add.f32 	%f12, %f31, %f11;
	mov.b32 	%r14, %f12;
	shfl.sync.down.b32	%r15|%p4, %r14, 8, 31, %r11;
	mov.b32 	%f13, %r15;
	add.f32 	%f14, %f12, %f13;
	mov.b32 	%r16, %f14;
	shfl.sync.down.b32	%r17|%p5, %r16, 4, 31, %r11;
	mov.b32 	%f15, %r17;
	add.f32 	%f16, %f14, %f15;
	mov.b32 	%r18, %f16;
	shfl.sync.down.b32	%r19|%p6, %r18, 2, 31, %r11;
	mov.b32 	%f17, %r19;
	add.f32 	%f18, %f16, %f17;
	mov.b32 	%r20, %f18;
	shfl.sync.down.b32	%r21|%p7, %r20, 1, 31, %r11;
	mov.b32 	%f19, %r21;
	add.f32 	%f4, %f18, %f19;
	setp.ne.s32 	%p8, %r8, 0;
	@%p8 bra 	$L__BB0_5;
	shr.u32 	%r22, %r3, 3;
	mov.u32 	%r23, _ZZ14blockReduceSumfE6shared;
	add.s32 	%r24, %r23, %r22;
	st.shared.f32 	[%r24], %f4;
$L__BB0_5:
	bar.sync 	0;
	shr.u32 	%r25, %r2, 5;
	setp.ge.u32 	%p9, %r3, %r25;
	mov.f32 	%f32, 0f00000000;
	@%p9 bra 	$L__BB0_7;
	shl.b32 	%r26, %r8, 2;
	mov.u32 	%r27, _ZZ14blockReduceSumfE6shared;
	add.s32 	%r28, %r27, %r26;
	ld.shared.f32 	%f32, [%r28];
$L__BB0_7:
	setp.gt.u32 	%p10, %r3, 31;
	@%p10 bra 	$L__BB0_10;
	// begin inline asm
	activemask.b32 %r29;
	// end inline asm
	mov.b32 	%r30, %f32;
	shfl.sync.down.b32	%r31|%p11, %r30, 16, 31, %r29;
	mov.b32 	%f21, %r31;
	add.f32 	%f22, %f32, %f21;
	mov.b32 	%r32, %f22;
	shfl.sync.down.b32	%r33|%p12, %r32, 8, 31, %r29;
	mov.b32 	%f23, %r33;
	add.f32 	%f24, %f22, %f23;
	mov.b32 	%r34, %f24;
	shfl.sync.down.b32	%r35|%p13, %r34, 4, 31, %r29;
	mov.b32 	%f25, %r35;
	add.f32 	%f26, %f24, %f25;
	mov.b32 	%r36, %f26;
	shfl.sync.down.b32	%r37|%p14, %r36, 2, 31, %r29;
	mov.b32 	%f27, %r37;
	add.f32 	%f28, %f26, %f27;
	mov.b32 	%r38, %f28;
	shfl.sync.down.b32	%r39|%p15, %r38, 1, 31, %r29;
	mov.b32 	%f29, %r39;
	add.f32 	%f7, %f28, %f29;
	setp.ne.s32 	%p16, %r3, 0;
	@%p16 bra 	$L__BB0_10;
	cvta.to.global.u64 	%rd6, %rd3;
	mul.wide.u32 	%rd7, %r1, 4;
	add.s64 	%rd8, %rd6, %rd7;
	st.global.f32 	[%rd8], %f7;
$L__BB0_10:
	ret;

}
	// .globl	_Z28deviceReduceWarpAtomicKernelPfS_i
.visible .entry _Z28deviceReduceWarpAtomicKernelPfS_i(
	.param .u64 .ptr .align 1 _Z28deviceReduceWarpAtomicKernelPfS_i_param_0,
	.param .u64 .ptr .align 1 _Z28deviceReduceWarpAtomicKernelPfS_i_param_1,
	.param .u32 _Z28deviceReduceWarpAtomicKernelPfS_i_param_2
)
{
	.reg .pred 	%p<9>;
	.reg .b32 	%r<23>;
	.reg .b32 	%f<20>;
	.reg .b64 	%rd<7>;

	ld.param.u64 	%rd2, [_Z28deviceReduceWarpAtomicKernelPfS_i_param_0];
	ld.param.u64 	%rd3, [_Z28deviceReduceWarpAtomicKernelPfS_i_param_1];
	ld.param.u32 	%r7, [_Z28deviceReduceWarpAtomicKernelPfS_i_param_2];
	mov.u32 	%r8, %ctaid.x;
	mov.u32 	%r1, %ntid.x;
	mov.u32 	%r2, %tid.x;
	mad.lo.s32 	%r22, %r8, %r1, %r2;
	setp.ge.s32 	%p1, %r22, %r7;
	mov.f32 	%f19, 0f00000000;
	@%p1 bra 	$L__BB1_3;
	mov.u32 	%r9, %nctaid.x;
	mul.lo.s32 	%r4, %r1, %r9;
	cvta.to.global.u64 	%rd1, %rd2;
	mov.f32 	%f19, 0f00000000;
$L__BB1_2:
	mul.wide.s32 	%rd4, %r22, 4;
	add.s64 	%rd5, %rd1, %rd4;
	ld.global.f32 	%f7, [%rd5];
	add.f32 	%f19, %f19, %f7;
	add.s32 	%r22, %r22, %r4;
	setp.lt.s32 	%p2, %r22, %r7;
	@%p2 bra 	$L__BB1_2;
$L__BB1_3:
	// begin inline asm
	activemask.b32 %r10;
	// end inline asm
	mov.b32 	%r11, %f19;
	shfl.sync.down.b32	%r12|%p3, %r11, 16, 31, %r10;
	mov.b32 	%f8, %r12;
	add.f32 	%f9, %f19, %f8;
	mov.b32 	%r13, %f9;
	shfl.sync.down.b32	%r14|%p4, %r13, 8, 31, %r10;
	mov.b32 	%f10, %r14;
	add.f32 	%f11, %f9, %f10;
	mov.b32 	%r15, %f11;
	shfl.sync.down.b32	%r16|%p5, %r15, 4, 31, %r10;
	mov.b32 	%f12, %r16;
	add.f32 	%f13, %f11, %f12;
	mov.b32 	%r17, %f13;
	shfl.sync.down.b32	%r18|%p6, %r17, 2, 31, %r10;
	mov.b32 	%f14, %r18;
	add.f32 	%f15, %f13, %f14;
	mov.b32 	%r19, %f15;
	shfl.sync.down.b32	%r20|%p7, %r19, 1, 31, %r10;
	mov.b32 	%f16, %r20;
	add.f32 	%f4, %f15, %f16;
	and.b32  	%r21, %r2, 31;
	setp.ne.s32 	%p8, %r21, 0;
	@%p8 bra 	$L__BB1_5;
	cvta.to.global.u64 	%rd6, %rd3;
	atom.global.add.f32 	%f17, [%rd6], %f4;
$L__BB1_5:
	ret;

}


// ===== COMPILED SASS (sm_100) =====

	.target	sm_100

	.elftype	@"ET_EXEC"


//--------------------- .note.nv.tkinfo           --------------------------
	.section	.note.nv.tkinfo,"",@"SHT_NOTE"
	.sectionflags	@"SHF_NOTE_NV_TKINFO"
	.tkinfo
        /*0018*/ 	.word	0x00000002
        /*0030*/ 	.string	""
        /*0030*/ 	.string	"ptxas"
        /*0030*/ 	.string	"Cuda compilation tools, release 13.0, V13.0.88"
        /*0030*/ 	.string	"Build cuda_13.0.r13.0/compiler.36424714_0"
        /*0030*/ 	.string	"-arch sm_100 -m 64 "



//--------------------- .note.nv.cuinfo           --------------------------
	.section	.note.nv.cuinfo,"",@"SHT_NOTE"
	.sectionflags	@"SHF_NOTE_NV_CUINFO"
        /*0018*/ 	.short	0x0002
        /*001a*/ 	.short	0x0064
        /*001c*/ 	.short	0x0082
	.zero		2


//--------------------- .nv.info                  --------------------------
	.section	.nv.info,"",@"SHT_CUDA_INFO"
	.align	4


	//----- nvinfo : EIATTR_REGCOUNT
	.align		4
        /*0000*/ 	.byte	0x04, 0x2f
        /*0002*/ 	.short	(.L_1 - .L_0)
	.align		4
.L_0:
        /*0004*/ 	.word	index@(_Z18deviceReduceKernelPfS_i)
        /*0008*/ 	.word	0x0000000e


	//----- nvinfo : EIATTR_FRAME_SIZE
	.align		4
.L_1:
        /*000c*/ 	.byte	0x04, 0x11
        /*000e*/ 	.short	(.L_3 - .L_2)
	.align		4
.L_2:
        /*0010*/ 	.word	index@(_Z18deviceReduceKernelPfS_i)
        /*0014*/ 	.word	0x00000000


	//----- nvinfo : EIATTR_REGCOUNT
	.align		4
.L_3:
        /*0018*/ 	.byte	0x04, 0x2f
        /*001a*/ 	.short	(.L_5 - .L_4)
	.align		4
.L_4:
        /*001c*/ 	.word	index@(_Z28deviceReduceWarpAtomicKernelPfS_i)
        /*0020*/ 	.word	0x0000000b


	//----- nvinfo : EIATTR_FRAME_SIZE
	.align		4
.L_5:
        /*0024*/ 	.byte	0x04, 0x11
        /*0026*/ 	.short	(.L_7 - .L_6)
	.align		4
.L_6:
        /*0028*/ 	.word	index@(_Z28deviceReduceWarpAtomicKernelPfS_i)
        /*002c*/ 	.word	0x00000000


	//----- nvinfo : EIATTR_MIN_STACK_SIZE
	.align		4
.L_7:
        /*0030*/ 	.byte	0x04, 0x12
        /*0032*/ 	.short	(.L_9 - .L_8)
	.align		4
.L_8:
        /*0034*/ 	.word	index@(_Z28deviceReduceWarpAtomicKernelPfS_i)
        /*0038*/ 	.word	0x00000000


	//----- nvinfo : EIATTR_MIN_STACK_SIZE
	.align		4
.L_9:
        /*003c*/ 	.byte	0x04, 0x12
        /*003e*/ 	.short	(.L_11 - .L_10)
	.align		4
.L_10:
        /*0040*/ 	.word	index@(_Z18deviceReduceKernelPfS_i)
        /*0044*/ 	.word	0x00000000
.L_11:


//--------------------- .nv.compat                --------------------------
	.section	.nv.compat,"",@"SHT_CUDA_COMPAT_INFO"
	.align	4
        /*0000*/ 	.byte	0x02, 0x09, 0x00, 0x00, 0x02, 0x02, 0x01, 0x00, 0x02, 0x05, 0x05, 0x00, 0x03, 0x07, 0x01, 0x01
        /*0010*/ 	.byte	0x02, 0x03, 0x00, 0x00, 0x02, 0x06, 0x01, 0x00, 0x04, 0x0b, 0x08, 0x00, 0x09, 0x00, 0x00, 0x00
        /*0020*/ 	.byte	0x00, 0x00, 0x00, 0x00


//--------------------- .nv.info._Z28deviceReduceWarpAtomicKernelPfS_i --------------------------
	.section	.nv.info._Z28deviceReduceWarpAtomicKernelPfS_i,"",@"SHT_CUDA_INFO"
	.sectionflags	@""
	.align	4


	//----- nvinfo : EIATTR_CUDA_API_VERSION
	.align		4
        /*0000*/ 	.byte	0x04, 0x37
        /*0002*/ 	.short	(.L_13 - .L_12)
.L_12:
        /*0004*/ 	.word	0x00000082


	//----- nvinfo : EIATTR_KPARAM_INFO
	.align		4
.L_13:
        /*0008*/ 	.byte	0x04, 0x17
        /*000a*/ 	.short	(.L_15 - .L_14)
.L_14:
        /*000c*/ 	.word	0x00000000
        /*0010*/ 	.short	0x0002
        /*0012*/ 	.short	0x0010
        /*0014*/ 	.byte	0x00, 0xf0, 0x11, 0x00


	//----- nvinfo : EIATTR_KPARAM_INFO
	.align		4
.L_15:
        /*0018*/ 	.byte	0x04, 0x17
        /*001a*/ 	.short	(.L_17 - .L_16)
.L_16:
        /*001c*/ 	.word	0x00000000
        /*0020*/ 	.short	0x0001
        /*0022*/ 	.short	0x0008
        /*0024*/ 	.byte	0x00, 0xf5, 0x21, 0x00


	//----- nvinfo : EIATTR_KPARAM_INFO
	.align		4
.L_17:
        /*0028*/ 	.byte	0x04, 0x17
        /*002a*/ 	.short	(.L_19 - .L_18)
.L_18:
        /*002c*/ 	.word	0x00000000
        /*0030*/ 	.short	0x0000
        /*0032*/ 	.short	0x0000
        /*0034*/ 	.byte	0x00, 0xf5, 0x21, 0x00


	//----- nvinfo : EIATTR_SPARSE_MMA_MASK
	.align		4
.L_19:
        /*0038*/ 	.byte	0x03, 0x50
        /*003a*/ 	.short	0x0000


	//----- nvinfo : EIATTR_MAXREG_COUNT
	.align		4
        /*003c*/ 	.byte	0x03, 0x1b
        /*003e*/ 	.short	0x00ff


	//----- nvinfo : EIATTR_MERCURY_ISA_VERSION
	.align		4
        /*0040*/ 	.byte	0x03, 0x5f
        /*0042*/ 	.short	0x0101


	//----- nvinfo : EIATTR_COOP_GROUP_MASK_REGIDS
	.align		4
        /*0044*/ 	.byte	0x04, 0x29
        /*0046*/ 	.short	(.L_21 - .L_20)


	//   ....[0]....
.L_20:
        /*0048*/ 	.word	0x05000003


	//   ....[1]....
        /*004c*/ 	.word	0x05000003


	//   ....[2]....
        /*0050*/ 	.word	0x05000003


	//   ....[3]....
        /*0054*/ 	.word	0x05000003


	//   ....[4]....
        /*0058*/ 	.word	0x05000003


	//----- nvinfo : EIATTR_COOP_GROUP_INSTR_OFFSETS
	.align		4
.L_21:
        /*005c*/ 	.byte	0x04, 0x28
        /*005e*/ 	.short	(.L_23 - .L_22)


	//   ....[0]....
.L_22:
        /*0060*/ 	.word	0x00000180


	//   ....[1]....
        /*0064*/ 	.word	0x000001a0


	//   ....[2]....
        /*0068*/ 	.word	0x000001c0


	//   ....[3]....
        /*006c*/ 	.word	0x000001e0


	//   ....[4]....
        /*0070*/ 	.word	0x00000200


	//----- nvinfo : EIATTR_VRC_CTA_INIT_COUNT
	.align		4
.L_23:
        /*0074*/ 	.byte	0x02, 0x4a
	.zero		1
	.zero		1


	//----- nvinfo : EIATTR_EXIT_INSTR_OFFSETS
	.align		4
        /*0078*/ 	.byte	0x04, 0x1c
        /*007a*/ 	.short	(.L_25 - .L_24)


	//   ....[0]....
.L_24:
        /*007c*/ 	.word	0x00000210


	//   ....[1]....
        /*0080*/ 	.word	0x00000250


	//----- nvinfo : EIATTR_CRS_STACK_SIZE
	.align		4
.L_25:
        /*0084*/ 	.byte	0x04, 0x1e
        /*0086*/ 	.short	(.L_27 - .L_26)
.L_26:
        /*0088*/ 	.word	0x00000000


	//----- nvinfo : EIATTR_CBANK_PARAM_SIZE
	.align		4
.L_27:
        /*008c*/ 	.byte	0x03, 0x19
        /*008e*/ 	.short	0x0014


	//----- nvinfo : EIATTR_PARAM_CBANK
	.align		4
        /*0090*/ 	.byte	0x04, 0x0a
        /*0092*/ 	.short	(.L_29 - .L_28)
	.align		4
.L_28:
        /*0094*/ 	.word	index@(.nv.constant0._Z28deviceReduceWarpAtomicKernelPfS_i)
        /*0098*/ 	.short	0x0380
        /*009a*/ 	.short	0x0014


	//----- nvinfo : EIATTR_SW_WAR
	.align		4
.L_29:
        /*009c*/ 	.byte	0x04, 0x36
        /*009e*/ 	.short	(.L_31 - .L_30)
.L_30:
        /*00a0*/ 	.word	0x00000008
.L_31:


//--------------------- .nv.info._Z18deviceReduceKernelPfS_i --------------------------
	.section	.nv.info._Z18deviceReduceKernelPfS_i,"",@"SHT_CUDA_INFO"
	.sectionflags	@""
	.align	4


	//----- nvinfo : EIATTR_CUDA_API_VERSION
	.align		4
        /*0000*/ 	.byte	0x04, 0x37
        /*0002*/ 	.short	(.L_33 - .L_32)
.L_32:
        /*0004*/ 	.word	0x00000082


	//----- nvinfo : EIATTR_KPARAM_INFO
	.align		4
.L_33:
        /*0008*/ 	.byte	0x04, 0x17
        /*000a*/ 	.short	(.L_35 - .L_34)
.L_34:
        /*000c*/ 	.word	0x00000000
        /*0010*/ 	.short	0x0002
        /*0012*/ 	.short	0x0010
        /*0014*/ 	.byte	0x00, 0xf0, 0x11, 0x00


	//----- nvinfo : EIATTR_KPARAM_INFO
	.align		4
.L_35:
        /*0018*/ 	.byte	0x04, 0x17
        /*001a*/ 	.short	(.L_37 - .L_36)
.L_36:
        /*001c*/ 	.word	0x00000000
        /*0020*/ 	.short	0x0001
        /*0022*/ 	.short	0x0008
        /*0024*/ 	.byte	0x00, 0xf5, 0x21, 0x00


	//----- nvinfo : EIATTR_KPARAM_INFO
	.align		4
.L_37:
        /*0028*/ 	.byte	0x04, 0x17
        /*002a*/ 	.short	(.L_39 - .L_38)
.L_38:
        /*002c*/ 	.word	0x00000000
        /*0030*/ 	.short	0x0000
        /*0032*/ 	.short	0x0000
        /*0034*/ 	.byte	0x00, 0xf5, 0x21, 0x00


	//----- nvinfo : EIATTR_SPARSE_MMA_MASK
	.align		4
.L_39:
        /*0038*/ 	.byte	0x03, 0x50
        /*003a*/ 	.short	0x0000


	//----- nvinfo : EIATTR_MAXREG_COUNT
	.align		4
        /*003c*/ 	.byte	0x03, 0x1b
        /*003e*/ 	.short	0x00ff


	//----- nvinfo : EIATTR_NUM_BARRIERS
	.align		4
        /*0040*/ 	.byte	0x02, 0x4c
        /*0042*/ 	.byte	0x01
	.zero		1


	//----- nvinfo : EIATTR_MERCURY_ISA_VERSION
	.align		4
        /*0044*/ 	.byte	0x03, 0x5f
        /*0046*/ 	.short	0x0101


	//----- nvinfo : EIATTR_COOP_GROUP_MASK_REGIDS
	.align		4
        /*0048*/ 	.byte	0x04, 0x29
        /*004a*/ 	.short	(.L_41 - .L_40)


	//   ....[0]....
.L_40:
        /*004c*/ 	.word	0x05000005


	//   ....[1]....
        /*0050*/ 	.word	0x05000005


	//   ....[2]....
        /*0054*/ 	.word	0x05000005


	//   ....[3]....
        /*0058*/ 	.word	0x05000005


	//   ....[4]....
        /*005c*/ 	.word	0x05000005


	//   ....[5]....
        /*0060*/ 	.word	0x05000005


	//   ....[6]....
        /*0064*/ 	.word	0x05000005


	//   ....[7]....
        /*0068*/ 	.word	0x05000005


	//   ....[8]....
        /*006c*/ 	.word	0x05000005


	//   ....[9]....
        /*0070*/ 	.word	0x05000005


	//----- nvinfo : EIATTR_COOP_GROUP_INSTR_OFFSETS
	.align		4
.L_41:
        /*0074*/ 	.byte	0x04, 0x28
        /*0076*/ 	.short	(.L_43 - .L_42)


	//   ....[0]....
.L_42:
        /*0078*/ 	.word	0x00000190


	//   ....[1]....
        /*007c*/ 	.word	0x000001e0


	//   ....[2]....
        /*0080*/ 	.word	0x00000210


	//   ....[3]....
        /*0084*/ 	.word	0x00000260


	//   ....[4]....
        /*0088*/ 	.word	0x000002b0


	//   ....[5]....
        /*008c*/ 	.word	0x00000340


	//   ....[6]....
        /*0090*/ 	.word	0x00000360


	//   ....[7]....
        /*0094*/ 	.word	0x00000380


	//   ....[8]....
        /*0098*/ 	.word	0x000003a0


	//   ....[9]....
        /*009c*/ 	.word	0x000003c0


	//----- nvinfo : EIATTR_VRC_CTA_INIT_COUNT
	.align		4
.L_43:
        /*00a0*/ 	.byte	0x02, 0x4a
	.zero		1
	.zero		1


	//----- nvinfo : EIATTR_EXIT_INSTR_OFFSETS
	.align		4
        /*00a4*/ 	.byte	0x04, 0x1c
        /*00a6*/ 	.short	(.L_45 - .L_44)


	//   ....[0]....
.L_44:
        /*00a8*/ 	.word	0x00000310


	//   ....[1]....
        /*00ac*/ 	.word	0x000003d0


	//   ....[2]....
        /*00b0*/ 	.word	0x00000420


	//----- nvinfo : EIATTR_CRS_STACK_SIZE
	.align		4
.L_45:
        /*00b4*/ 	.byte	0x04, 0x1e
        /*00b6*/ 	.short	(.L_47 - .L_46)
.L_46:
        /*00b8*/ 	.word	0x00000000


	//----- nvinfo : EIATTR_CBANK_PARAM_SIZE
	.align		4
.L_47:
        /*00bc*/ 	.byte	0x03, 0x19
        /*00be*/ 	.short	0x0014


	//----- nvinfo : EIATTR_PARAM_CBANK
	.align		4
        /*00c0*/ 	.byte	0x04, 0x0a
        /*00c2*/ 	.short	(.L_49 - .L_48)
	.align		4
.L_48:
        /*00c4*/ 	.word	index@(.nv.constant0._Z18deviceReduceKernelPfS_i)
        /*00c8*/ 	.short	0x0380
        /*00ca*/ 	.short	0x0014


	//----- nvinfo : EIATTR_SW_WAR
	.align		4
.L_49:
        /*00cc*/ 	.byte	0x04, 0x36
        /*00ce*/ 	.short	(.L_51 - .L_50)
.L_50:
        /*00d0*/ 	.word	0x00000008
.L_51:


//--------------------- .nv.callgraph             --------------------------
	.section	.nv.callgraph,"",@"SHT_CUDA_CALLGRAPH"
	.align	4
	.sectionentsize	8
	.align		4
        /*0000*/ 	.word	0x00000000
	.align		4
        /*0004*/ 	.word	0xffffffff
	.align		4
        /*0008*/ 	.word	0x00000000
	.align		4
        /*000c*/ 	.word	0xfffffffe
	.align		4
        /*0010*/ 	.word	0x00000000
	.align		4
        /*0014*/ 	.word	0xfffffffd
	.align		4
        /*0018*/ 	.word	0x00000000
	.align		4
        /*001c*/ 	.word	0xfffffffc


//--------------------- .text._Z28deviceReduceWarpAtomicKernelPfS_i --------------------------
	.section	.text._Z28deviceReduceWarpAtomicKernelPfS_i,"ax",@progbits
	.align	128
        .global         _Z28deviceReduceWarpAtomicKernelPfS_i
        .type           _Z28deviceReduceWarpAtomicKernelPfS_i,@function
        .size           _Z28deviceReduceWarpAtomicKernelPfS_i,(.L_x_8 - _Z28deviceReduceWarpAtomicKernelPfS_i)
        .other          _Z28deviceReduceWarpAtomicKernelPfS_i,@"STO_CUDA_ENTRY STV_DEFAULT"
_Z28deviceReduceWarpAtomicKernelPfS_i:
.text._Z28deviceReduceWarpAtomicKernelPfS_i:
[----:B------:R-:W-:Y:S01]  /*0000*/  LDC R1, c[0x0][0x37c] ;  /* 0x0000df00ff017b82 */ /* 0x000fe20000000800 */
[----:B------:R-:W0:Y:S07]  /*0010*/  S2R R8, SR_TID.X ;  /* 0x0000000000087919 */ /* 0x000e2e0000002100 */
[----:B------:R-:W0:Y:S01]  /*0020*/  S2UR UR4, SR_CTAID.X ;  /* 0x00000000000479c3 */ /* 0x000e220000002500 */
[----:B------:R-:W1:Y:S01]  /*0030*/  LDCU UR7, c[0x0][0x390] ;  /* 0x00007200ff0777ac */ /* 0x000e620008000800 */
[----:B------:R-:W-:Y:S01]  /*0040*/  BSSY.RECONVERGENT B0, `(.L_x_0) ;  /* 0x0000011000007945 */ /* 0x000fe20003800200 */
[----:B------:R-:W-:-:S05]  /*0050*/  HFMA2 R6, -RZ, RZ, 0, 0 ;  /* 0x00000000ff067431 */ /* 0x000fca00000001ff */
[----:B------:R-:W0:Y:S02]  /*0060*/  LDC R7, c[0x0][0x360] ;  /* 0x0000d800ff077b82 */ /* 0x000e240000000800 */
[----:B0-----:R-:W-:Y:S01]  /*0070*/  IMAD R0, R7, UR4, R8 ;  /* 0x0000000407007c24 */ /* 0x001fe2000f8e0208 */
[----:B------:R-:W0:Y:S04]  /*0080*/  LDCU.64 UR4, c[0x0][0x358] ;  /* 0x00006b00ff0477ac */ /* 0x000e280008000a00 */
[----:B-1----:R-:W-:-:S13]  /*0090*/  ISETP.GE.AND P0, PT, R0, UR7, PT ;  /* 0x0000000700007c0c */ /* 0x002fda000bf06270 */
[----:B------:R-:W-:Y:S05]  /*00a0*/  @P0 BRA `(.L_x_1) ;  /* 0x0000000000280947 */ /* 0x000fea0003800000 */
[----:B------:R-:W1:Y:S01]  /*00b0*/  LDC.64 R4, c[0x0][0x380] ;  /* 0x0000e000ff047b82 */ /* 0x000e620000000a00 */
[----:B------:R-:W2:Y:S01]  /*00c0*/  LDCU UR6, c[0x0][0x370] ;  /* 0x00006e00ff0677ac */ /* 0x000ea20008000800 */
[----:B------:R-:W-:Y:S01]  /*00d0*/  MOV R6, RZ ;  /* 0x000000ff00067202 */ /* 0x000fe20000000f00 */
[----:B--2---:R-:W-:-:S07]  /*00e0*/  IMAD R7, R7, UR6, RZ ;  /* 0x0000000607077c24 */ /* 0x004fce000f8e02ff */
.L_x_2:
[----:B-1----:R-:W-:-:S06]  /*00f0*/  IMAD.WIDE R2, R0, 0x4, R4 ;  /* 0x0000000400027825 */ /* 0x002fcc00078e0204 */
[----:B0-----:R-:W2:Y:S01]  /*0100*/  LDG.E R3, desc[UR4][R2.64] ;  /* 0x0000000402037981 */ /* 0x001ea2000c1e1900 */
[----:B------:R-:W-:-:S04]  /*0110*/  IADD3 R0, PT, PT, R7, R0, RZ ;  /* 0x0000000007007210 */ /* 0x000fc80007ffe0ff */
[----:B------:R-:W-:Y:S01]  /*0120*/  ISETP.GE.AND P0, PT, R0, UR7, PT ;  /* 0x0000000700007c0c */ /* 0x000fe2000bf06270 */
[----:B--2---:R-:W-:-:S12]  /*0130*/  FADD R6, R3, R6 ;  /* 0x0000000603067221 */ /* 0x004fd80000000000 */
[----:B------:R-:W-:Y:S05]  /*0140*/  @!P0 BRA `(.L_x_2) ;  /* 0xfffffffc00e88947 */ /* 0x000fea000383ffff */
.L_x_1:
[----:B0-----:R-:W-:Y:S05]  /*0150*/  BSYNC.RECONVERGENT B0 ;  /* 0x0000000000007941 */ /* 0x001fea0003800200 */
.L_x_0:
[----:B------:R-:W-:Y:S02]  /*0160*/  VOTE.ANY R3, PT, PT ;  /* 0x0000000000037806 */ /* 0x000fe400038e0100 */
[----:B------:R-:W-:Y:S01]  /*0170*/  LOP3.LUT P0, RZ, R8, 0x1f, RZ, 0xc0, !PT ;  /* 0x0000001f08ff7812 */ /* 0x000fe2000780c0ff */
[----:B------:R-:W0:Y:S02]  /*0180*/  SHFL.DOWN PT, R5, R6, 0x10, 0x1f ;  /* 0x0a001f0006057f89 */ /* 0x000e2400000e0000 */
[----:B0-----:R-:W-:-:S05]  /*0190*/  FADD R0, R5, R6 ;  /* 0x0000000605007221 */ /* 0x001fca0000000000 */
[----:B------:R-:W0:Y:S02]  /*01a0*/  SHFL.DOWN PT, R5, R0, 0x8, 0x1f ;  /* 0x09001f0000057f89 */ /* 0x000e2400000e0000 */
[----:B0-----:R-:W-:-:S05]  /*01b0*/  FADD R2, R0, R5 ;  /* 0x0000000500027221 */ /* 0x001fca0000000000 */
[----:B------:R-:W0:Y:S02]  /*01c0*/  SHFL.DOWN PT, R5, R2, 0x4, 0x1f ;  /* 0x08801f0002057f89 */ /* 0x000e2400000e0000 */
[----:B0-----:R-:W-:-:S05]  /*01d0*/  FADD R4, R2, R5 ;  /* 0x0000000502047221 */ /* 0x001fca0000000000 */
[----:B------:R-:W0:Y:S02]  /*01e0*/  SHFL.DOWN PT, R5, R4, 0x2, 0x1f ;  /* 0x08401f0004057f89 */ /* 0x000e2400000e0000 */
[----:B0-----:R-:W-:-:S05]  /*01f0*/  FADD R8, R4, R5 ;  /* 0x0000000504087221 */ /* 0x001fca0000000000 */
[----:B------:R0:W1:Y:S01]  /*0200*/  SHFL.DOWN PT, R5, R8, 0x1, 0x1f ;  /* 0x08201f0008057f89 */ /* 0x00006200000e0000 */
[----:B------:R-:W-:Y:S05]  /*0210*/  @P0 EXIT ;  /* 0x000000000000094d */ /* 0x000fea0003800000 */
[----:B------:R-:W2:Y:S01]  /*0220*/  LDC.64 R2, c[0x0][0x388] ;  /* 0x0000e200ff027b82 */ /* 0x000ea20000000a00 */
[----:B-1----:R-:W-:-:S05]  /*0230*/  FADD R5, R8, R5 ;  /* 0x0000000508057221 */ /* 0x002fca0000000000 */
[----:B--2---:R-:W-:Y:S01]  /*0240*/  REDG.E.ADD.F32.FTZ.RN.STRONG.GPU desc[UR4][R2.64], R5 ;  /* 0x00000005020079a6 */ /* 0x004fe2000c12f304 */
[----:B------:R-:W-:Y:S05]  /*0250*/  EXIT ;  /* 0x000000000000794d */ /* 0x000fea0003800000 */
.L_x_3:
[----:B------:R-:W-:-:S00]  /*0260*/  BRA `(.L_x_3) ;  /* 0xfffffffc00fc7947 */ /* 0x000fc0000383ffff */
[----:B------:R-:W-:-:S00]  /*0270*/  NOP ;  /* 0x0000000000007918 */ /* 0x000fc00000000000 */
        /* <DEDUP_REMOVED lines=8> */
.L_x_8:


//--------------------- .text._Z18deviceReduceKernelPfS_i --------------------------
	.section	.text._Z18deviceReduceKernelPfS_i,"ax",@progbits
	.align	128
        .global         _Z18deviceReduceKernelPfS_i
        .type           _Z18deviceReduceKernelPfS_i,@function
        .size           _Z18deviceReduceKernelPfS_i,(.L_x_9 - _Z18deviceReduceKernelPfS_i)
        .other          _Z18deviceReduceKernelPfS_i,@"STO_CUDA_ENTRY STV_DEFAULT"
_Z18deviceReduceKernelPfS_i:
.text._Z18deviceReduceKernelPfS_i:
[----:B------:R-:W-:Y:S01]  /*0000*/  LDC R1, c[0x0][0x37c] ;  /* 0x0000df00ff017b82 */ /* 0x000fe20000000800 */
[----:B------:R-:W0:Y:S01]  /*0010*/  S2R R0, SR_CTAID.X ;  /* 0x0000000000007919 */ /* 0x000e220000002500 */
[----:B------:R-:W0:Y:S01]  /*0020*/  LDCU UR5, c[0x0][0x360] ;  /* 0x00006c00ff0577ac */ /* 0x000e220008000800 */
[----:B------:R-:W-:Y:S01]  /*0030*/  BSSY.RECONVERGENT B0, `(.L_x_4) ;  /* 0x0000012000007945 */ /* 0x000fe20003800200 */
[----:B------:R-:W-:Y:S01]  /*0040*/  HFMA2 R8, -RZ, RZ, 0, 0 ;  /* 0x00000000ff087431 */ /* 0x000fe200000001ff */
[----:B------:R-:W0:Y:S01]  /*0050*/  S2R R3, SR_TID.X ;  /* 0x0000000000037919 */ /* 0x000e220000002100 */
[----:B------:R-:W1:Y:S01]  /*0060*/  LDCU UR8, c[0x0][0x390] ;  /* 0x00007200ff0877ac */ /* 0x000e620008000800 */
[----:B------:R-:W2:Y:S01]  /*0070*/  LDCU.64 UR6, c[0x0][0x358] ;  /* 0x00006b00ff0677ac */ /* 0x000ea20008000a00 */
[----:B0-----:R-:W-:-:S05]  /*0080*/  IMAD R2, R0, UR5, R3 ;  /* 0x0000000500027c24 */ /* 0x001fca000f8e0203 */
[----:B-1----:R-:W-:-:S13]  /*0090*/  ISETP.GE.AND P0, PT, R2, UR8, PT ;  /* 0x0000000802007c0c */ /* 0x002fda000bf06270 */
[----:B--2---:R-:W-:Y:S05]  /*00a0*/  @P0 BRA `(.L_x_5) ;  /* 0x0000000000280947 */ /* 0x004fea0003800000 */
[----:B------:R-:W0:Y:S01]  /*00b0*/  LDC R9, c[0x0][0x370] ;  /* 0x0000dc00ff097b82 */ /* 0x000e220000000800 */
[----:B------:R-:W-:-:S07]  /*00c0*/  MOV R8, RZ ;  /* 0x000000ff00087202 */ /* 0x000fce0000000f00 */
[----:B------:R-:W1:Y:S01]  /*00d0*/  LDC.64 R6, c[0x0][0x380] ;  /* 0x0000e000ff067b82 */ /* 0x000e620000000a00 */
[----:B0-----:R-:W-:-:S07]  /*00e0*/  IMAD R9, R9, UR5, RZ ;  /* 0x0000000509097c24 */ /* 0x001fce000f8e02ff */
.L_x_6:
[----:B-1----:R-:W-:-:S06]  /*00f0*/  IMAD.WIDE R4, R2, 0x4, R6 ;  /* 0x0000000402047825 */ /* 0x002fcc00078e0206 */
[----:B------:R-:W2:Y:S01]  /*0100*/  LDG.E R5, desc[UR6][R4.64] ;  /* 0x0000000604057981 */ /* 0x000ea2000c1e1900 */
[----:B------:R-:W-:-:S04]  /*0110*/  IADD3 R2, PT, PT, R9, R2, RZ ;  /* 0x0000000209027210 */ /* 0x000fc80007ffe0ff */
[----:B------:R-:W-:Y:S01]  /*0120*/  ISETP.GE.AND P0, PT, R2, UR8, PT ;  /* 0x0000000802007c0c */ /* 0x000fe2000bf06270 */
[----:B--2---:R-:W-:-:S12]  /*0130*/  FADD R8, R5, R8 ;  /* 0x0000000805087221 */ /* 0x004fd80000000000 */
[----:B------:R-:W-:Y:S05]  /*0140*/  @!P0 BRA `(.L_x_6) ;  /* 0xfffffffc00e88947 */ /* 0x000fea000383ffff */
.L_x_5:
[----:B------:R-:W-:Y:S05]  /*0150*/  BSYNC.RECONVERGENT B0 ;  /* 0x0000000000007941 */ /* 0x000fea0003800200 */
.L_x_4:
[----:B------:R-:W-:Y:S01]  /*0160*/  VOTE.ANY R5, PT, PT ;  /* 0x0000000000057806 */ /* 0x000fe200038e0100 */
[----:B------:R-:W-:Y:S01]  /*0170*/  USHF.R.U32.HI UR4, URZ, 0x5, UR5 ;  /* 0x00000005ff047899 */ /* 0x000fe20008011605 */
[C---:B------:R-:W-:Y:S01]  /*0180*/  LOP3.LUT P0, R2, R3.reuse, 0x1f, RZ, 0xc0, !PT ;  /* 0x0000001f03027812 */ /* 0x040fe2000780c0ff */
[----:B------:R-:W0:Y:S04]  /*0190*/  SHFL.DOWN PT, R7, R8, 0x10, 0x1f ;  /* 0x0a001f0008077f89 */ /* 0x000e2800000e0000 */
[----:B------:R-:W-:-:S08]  /*01a0*/  ISETP.GE.U32.AND P1, PT, R3, UR4, PT ;  /* 0x0000000403007c0c */ /* 0x000fd0000bf26070 */
[----:B------:R-:W1:Y:S05]  /*01b0*/  @!P0 S2R R9, SR_CgaCtaId ;  /* 0x0000000000098919 */ /* 0x000e6a0000008800 */
[----:B------:R-:W2:Y:S01]  /*01c0*/  @!P1 S2R R11, SR_CgaCtaId ;  /* 0x00000000000b9919 */ /* 0x000ea20000008800 */
[----:B0-----:R-:W-:-:S05]  /*01d0*/  FADD R4, R7, R8 ;  /* 0x0000000807047221 */ /* 0x001fca0000000000 */
[----:B------:R-:W0:Y:S02]  /*01e0*/  SHFL.DOWN PT, R7, R4, 0x8, 0x1f ;  /* 0x09001f0004077f89 */ /* 0x000e2400000e0000 */
[----:B0-----:R-:W-:Y:S01]  /*01f0*/  FADD R6, R4, R7 ;  /* 0x0000000704067221 */ /* 0x001fe20000000000 */
[----:B------:R-:W-:-:S04]  /*0200*/  @!P0 MOV R4, 0x400 ;  /* 0x0000040000048802 */ /* 0x000fc80000000f00 */
[----:B------:R-:W0:Y:S01]  /*0210*/  SHFL.DOWN PT, R7, R6, 0x4, 0x1f ;  /* 0x08801f0006077f89 */ /* 0x000e2200000e0000 */
[----:B-1----:R-:W-:-:S04]  /*0220*/  @!P0 LEA R4, R9, R4, 0x18 ;  /* 0x0000000409048211 */ /* 0x002fc800078ec0ff */
[----:B------:R-:W-:Y:S01]  /*0230*/  @!P0 LEA.HI R4, R3, R4, RZ, 0x1d ;  /* 0x0000000403048211 */ /* 0x000fe200078fe8ff */
[----:B0-----:R-:W-:Y:S01]  /*0240*/  FADD R10, R6, R7 ;  /* 0x00000007060a7221 */ /* 0x001fe20000000000 */
[----:B------:R-:W-:-:S04]  /*0250*/  @!P1 MOV R6, 0x400 ;  /* 0x0000040000069802 */ /* 0x000fc80000000f00 */
[----:B------:R-:W0:Y:S01]  /*0260*/  SHFL.DOWN PT, R7, R10, 0x2, 0x1f ;  /* 0x08401f000a077f89 */ /* 0x000e2200000e0000 */
[----:B--2---:R-:W-:-:S04]  /*0270*/  @!P1 LEA R11, R11, R6, 0x18 ;  /* 0x000000060b0b9211 */ /* 0x004fc800078ec0ff */
[----:B------:R-:W-:Y:S02]  /*0280*/  @!P1 LEA R6, R2, R11, 0x2 ;  /* 0x0000000b02069211 */ /* 0x000fe400078e10ff */
[----:B------:R-:W-:Y:S01]  /*0290*/  MOV R2, RZ ;  /* 0x000000ff00027202 */ /* 0x000fe20000000f00 */
[----:B0-----:R-:W-:-:S05]  /*02a0*/  FADD R8, R10, R7 ;  /* 0x000000070a087221 */ /* 0x001fca0000000000 */
[----:B------:R-:W0:Y:S02]  /*02b0*/  SHFL.DOWN PT, R7, R8, 0x1, 0x1f ;  /* 0x08201f0008077f89 */ /* 0x000e2400000e0000 */
[----:B0-----:R-:W-:-:S05]  /*02c0*/  FADD R7, R8, R7 ;  /* 0x0000000708077221 */ /* 0x001fca0000000000 */
[----:B------:R0:W-:Y:S01]  /*02d0*/  @!P0 STS [R4], R7 ;  /* 0x0000000704008388 */ /* 0x0001e20000000800 */
[----:B------:R-:W-:Y:S01]  /*02e0*/  BAR.SYNC.DEFER_BLOCKING 0x0 ;  /* 0x0000000000007b1d */ /* 0x000fe20000010000 */
[----:B------:R-:W-:-:S05]  /*02f0*/  ISETP.GT.U32.AND P0, PT, R3, 0x1f, PT ;  /* 0x0000001f0300780c */ /* 0x000fca0003f04070 */
[----:B------:R0:W1:Y:S08]  /*0300*/  @!P1 LDS R2, [R6] ;  /* 0x0000000006029984 */ /* 0x0000700000000800 */
[----:B0-----:R-:W-:Y:S05]  /*0310*/  @P0 EXIT ;  /* 0x000000000000094d */ /* 0x001fea0003800000 */
[----:B------:R-:W-:Y:S02]  /*0320*/  VOTE.ANY R5, PT, PT ;  /* 0x0000000000057806 */ /* 0x000fe400038e0100 */
[----:B------:R-:W-:Y:S01]  /*0330*/  ISETP.NE.AND P0, PT, R3, RZ, PT ;  /* 0x000000ff0300720c */ /* 0x000fe20003f05270 */
[----:B-1----:R-:W0:Y:S02]  /*0340*/  SHFL.DOWN PT, R7, R2, 0x10, 0x1f ;  /* 0x0a001f0002077f89 */ /* 0x002e2400000e0000 */
        /* <DEDUP_REMOVED lines=10> */
[----:B-1----:R-:W-:Y:S01]  /*03f0*/  FADD R7, R10, R7 ;  /* 0x000000070a077221 */ /* 0x002fe20000000000 */
[----:B--2---:R-:W-:-:S05]  /*0400*/  IMAD.WIDE.U32 R2, R0, 0x4, R2 ;  /* 0x0000000400027825 */ /* 0x004fca00078e0002 */
[----:B------:R-:W-:Y:S01]  /*0410*/  STG.E desc[UR6][R2.64], R7 ;  /* 0x0000000702007986 */ /* 0x000fe2000c101906 */
[----:B------:R-:W-:Y:S05]  /*0420*/  EXIT ;  /* 0x000000000000794d */ /* 0x000fea0003800000 */
.L_x_7:
        /* <DEDUP_REMOVED lines=13> */
.L_x_9:


//--------------------- .nv.shared.reserved.0     --------------------------
	.section	.nv.shared.reserved.0,"aw",@nobits
	.weak		__nv_reservedSMEM_offset_0_alias
	.size		__nv_reservedSMEM_offset_0_alias, 0, 64
	.other		__nv_reservedSMEM_offset_0_alias,@"STO_CUDA_RESERVED_SHARED STV_DEFAULT"
__nv_reservedSMEM_offset_0_alias:
	.zero		0
	.zero		64


//--------------------- .nv.shared._Z18deviceReduceKernelPfS_i --------------------------
	.section	.nv.shared._Z18deviceReduceKernelPfS_i,"aw",@nobits
	.sectionflags	@""
	.align	4
.nv.shared._Z18deviceReduceKernelPfS_i:
	.zero		1152


//--------------------- .nv.constant0._Z28deviceReduceWarpAtomicKernelPfS_i --------------------------
	.section	.nv.constant0._Z28deviceReduceWarpAtomicKernelPfS_i,"a",@progbits
	.sectionflags	@""
	.align	4
.nv.constant0._Z28deviceReduceWarpAtomicKernelPfS_i:
	.zero		916


//--------------------- .nv.constant0._Z18deviceReduceKernelPfS_i --------------------------
	.section	.nv.constant0._Z18deviceReduceKernelPfS_i,"a",@progbits
	.sectionflags	@""
	.align	4
.nv.constant0._Z18deviceReduceKernelPfS_i:
	.zero		916


//--------------------- SYMBOLS --------------------------

	.type		.nv.reservedSmem.offset0,@object
	.size		.nv.reservedSmem.offset0,0x4
	.type		.nv.reservedSmem.cap,@object
	.size		.nv.reservedSmem.cap,0x4
